//
// Generated by NVIDIA NVVM Compiler
//
// Compiler Build ID: CL-36424714
// Cuda compilation tools, release 13.0, V13.0.88
// Based on NVVM 20.0.0
//

.version 9.0
.target sm_100
.address_size 64

	// .globl	_Z8kernel_aPfi
.global .align 4 .b8 __cudart_i2opi_f[24] = {65, 144, 67, 60, 153, 149, 98, 219, 192, 221, 52, 245, 209, 87, 39, 252, 41, 21, 68, 78, 110, 131, 249, 162};

.visible .entry _Z8kernel_aPfi(
	.param .u64 .ptr .align 1 _Z8kernel_aPfi_param_0,
	.param .u32 _Z8kernel_aPfi_param_1
)
{
	.reg .pred 	%p<2>;
	.reg .b32 	%r<6>;
	.reg .b32 	%f<3>;
	.reg .b64 	%rd<5>;

	ld.param.u64 	%rd1, [_Z8kernel_aPfi_param_0];
	ld.param.u32 	%r2, [_Z8kernel_aPfi_param_1];
	mov.u32 	%r3, %ctaid.x;
	mov.u32 	%r4, %ntid.x;
	mov.u32 	%r5, %tid.x;
	mad.lo.s32 	%r1, %r3, %r4, %r5;
	setp.ge.s32 	%p1, %r1, %r2;
	@%p1 bra 	$L__BB0_2;
	cvta.to.global.u64 	%rd2, %rd1;
	mul.wide.s32 	%rd3, %r1, 4;
	add.s64 	%rd4, %rd2, %rd3;
	ld.global.f32 	%f1, [%rd4];
	fma.rn.f32 	%f2, %f1, 0f3F8CCCCD, 0f3DCCCCCD;
	st.global.f32 	[%rd4], %f2;
$L__BB0_2:
	ret;

}
	// .globl	_Z8kernel_bPfi
.visible .entry _Z8kernel_bPfi(
	.param .u64 .ptr .align 1 _Z8kernel_bPfi_param_0,
	.param .u32 _Z8kernel_bPfi_param_1
)
{
	.reg .pred 	%p<2>;
	.reg .b32 	%r<6>;
	.reg .b32 	%f<4>;
	.reg .b64 	%rd<5>;

	ld.param.u64 	%rd1, [_Z8kernel_bPfi_param_0];
	ld.param.u32 	%r2, [_Z8kernel_bPfi_param_1];
	mov.u32 	%r3, %ctaid.x;
	mov.u32 	%r4, %ntid.x;
	mov.u32 	%r5, %tid.x;
	mad.lo.s32 	%r1, %r3, %r4, %r5;
	setp.ge.s32 	%p1, %r1, %r2;
	@%p1 bra 	$L__BB1_2;
	cvta.to.global.u64 	%rd2, %rd1;
	mul.wide.s32 	%rd3, %r1, 4;
	add.s64 	%rd4, %rd2, %rd3;
	ld.global.f32 	%f1, [%rd4];
	fma.rn.f32 	%f2, %f1, %f1, 0f3F800000;
	sqrt.rn.f32 	%f3, %f2;
	st.global.f32 	[%rd4], %f3;
$L__BB1_2:
	ret;

}
	// .globl	_Z8kernel_cPfi
.visible .entry _Z8kernel_cPfi(
	.param .u64 .ptr .align 1 _Z8kernel_cPfi_param_0,
	.param .u32 _Z8kernel_cPfi_param_1
)
{
	.local .align 4 .b8 	__local_depot2[28];
	.reg .b64 	%SP;
	.reg .b64 	%SPL;
	.reg .pred 	%p<10>;
	.reg .b32 	%r<45>;
	.reg .b32 	%f<29>;
	.reg .b64 	%rd<25>;
	.reg .b64 	%fd<3>;

	mov.u64 	%SPL, __local_depot2;
	ld.param.u64 	%rd10, [_Z8kernel_cPfi_param_0];
	ld.param.u32 	%r16, [_Z8kernel_cPfi_param_1];
	add.u64 	%rd1, %SPL, 0;
	mov.u32 	%r17, %ctaid.x;
	mov.u32 	%r18, %ntid.x;
	mov.u32 	%r19, %tid.x;
	mad.lo.s32 	%r1, %r17, %r18, %r19;
	setp.ge.s32 	%p1, %r1, %r16;
	@%p1 bra 	$L__BB2_10;
	cvta.to.global.u64 	%rd12, %rd10;
	mul.wide.s32 	%rd13, %r1, 4;
	add.s64 	%rd2, %rd12, %rd13;
	ld.global.f32 	%f7, [%rd2];
	mul.f32 	%f1, %f7, 0f3DCCCCCD;
	mul.f32 	%f8, %f1, 0f3F22F983;
	cvt.rni.s32.f32 	%r44, %f8;
	cvt.rn.f32.s32 	%f9, %r44;
	fma.rn.f32 	%f10, %f9, 0fBFC90FDA, %f1;
	fma.rn.f32 	%f11, %f9, 0fB3A22168, %f10;
	fma.rn.f32 	%f28, %f9, 0fA7C234C5, %f11;
	abs.f32 	%f3, %f1;
	setp.ltu.f32 	%p2, %f3, 0f47CE4780;
	@%p2 bra 	$L__BB2_9;
	setp.neu.f32 	%p3, %f3, 0f7F800000;
	@%p3 bra 	$L__BB2_4;
	mov.f32 	%f14, 0f00000000;
	mul.rn.f32 	%f28, %f1, %f14;
	mov.b32 	%r44, 0;
	bra.uni 	$L__BB2_9;
$L__BB2_4:
	mov.b32 	%r3, %f1;
	shl.b32 	%r21, %r3, 8;
	or.b32  	%r4, %r21, -2147483648;
	mov.b64 	%rd24, 0;
	mov.b32 	%r41, 0;
	mov.u64 	%rd22, __cudart_i2opi_f;
	mov.u64 	%rd23, %rd1;
$L__BB2_5:
	.pragma "nounroll";
	ld.global.nc.u32 	%r22, [%rd22];
	mad.wide.u32 	%rd16, %r22, %r4, %rd24;
	shr.u64 	%rd24, %rd16, 32;
	st.local.u32 	[%rd23], %rd16;
	add.s32 	%r41, %r41, 1;
	add.s64 	%rd23, %rd23, 4;
	add.s64 	%rd22, %rd22, 4;
	setp.ne.s32 	%p4, %r41, 6;
	@%p4 bra 	$L__BB2_5;
	shr.u32 	%r23, %r3, 23;
	st.local.u32 	[%rd1+24], %rd24;
	and.b32  	%r7, %r23, 31;
	and.b32  	%r24, %r23, 224;
	add.s32 	%r25, %r24, -128;
	shr.u32 	%r26, %r25, 5;
	mul.wide.u32 	%rd17, %r26, 4;
	sub.s64 	%rd9, %rd1, %rd17;
	ld.local.u32 	%r42, [%rd9+24];
	ld.local.u32 	%r43, [%rd9+20];
	setp.eq.s32 	%p5, %r7, 0;
	@%p5 bra 	$L__BB2_8;
	shf.l.wrap.b32 	%r42, %r43, %r42, %r7;
	ld.local.u32 	%r27, [%rd9+16];
	shf.l.wrap.b32 	%r43, %r27, %r43, %r7;
$L__BB2_8:
	shr.u32 	%r28, %r42, 30;
	shf.l.wrap.b32 	%r29, %r43, %r42, 2;
	shl.b32 	%r30, %r43, 2;
	shr.u32 	%r31, %r29, 31;
	add.s32 	%r32, %r31, %r28;
	neg.s32 	%r33, %r32;
	setp.lt.s32 	%p6, %r3, 0;
	selp.b32 	%r44, %r33, %r32, %p6;
	xor.b32  	%r34, %r29, %r3;
	shr.s32 	%r35, %r29, 31;
	xor.b32  	%r36, %r35, %r29;
	xor.b32  	%r37, %r35, %r30;
	cvt.u64.u32 	%rd18, %r36;
	shl.b64 	%rd19, %rd18, 32;
	cvt.u64.u32 	%rd20, %r37;
	or.b64  	%rd21, %rd19, %rd20;
	cvt.rn.f64.s64 	%fd1, %rd21;
	mul.f64 	%fd2, %fd1, 0d3BF921FB54442D19;
	cvt.rn.f32.f64 	%f12, %fd2;
	neg.f32 	%f13, %f12;
	setp.lt.s32 	%p7, %r34, 0;
	selp.f32 	%f28, %f13, %f12, %p7;
$L__BB2_9:
	mul.rn.f32 	%f15, %f28, %f28;
	and.b32  	%r39, %r44, 1;
	setp.eq.b32 	%p8, %r39, 1;
	selp.f32 	%f16, 0f3F800000, %f28, %p8;
	fma.rn.f32 	%f17, %f15, %f16, 0f00000000;
	fma.rn.f32 	%f18, %f15, 0f37CBAC00, 0fBAB607ED;
	selp.f32 	%f19, %f18, 0fB94D4153, %p8;
	selp.f32 	%f20, 0f3D2AAABB, 0f3C0885E4, %p8;
	fma.rn.f32 	%f21, %f19, %f15, %f20;
	selp.f32 	%f22, 0fBEFFFFFF, 0fBE2AAAA8, %p8;
	fma.rn.f32 	%f23, %f21, %f15, %f22;
	fma.rn.f32 	%f24, %f23, %f17, %f16;
	and.b32  	%r40, %r44, 2;
	setp.eq.s32 	%p9, %r40, 0;
	mov.f32 	%f25, 0f00000000;
	sub.f32 	%f26, %f25, %f24;
	selp.f32 	%f27, %f24, %f26, %p9;
	st.global.f32 	[%rd2], %f27;
$L__BB2_10:
	ret;

}


// ===== COMPILED SASS (sm_100) =====

	.target	sm_100

	.elftype	@"ET_EXEC"


//--------------------- .note.nv.tkinfo           --------------------------
	.section	.note.nv.tkinfo,"",@"SHT_NOTE"
	.sectionflags	@"SHF_NOTE_NV_TKINFO"
	.tkinfo
        /*0018*/ 	.word	0x00000002
        /*0030*/ 	.string	""
        /*0030*/ 	.string	"ptxas"
        /*0030*/ 	.string	"Cuda compilation tools, release 13.0, V13.0.88"
        /*0030*/ 	.string	"Build cuda_13.0.r13.0/compiler.36424714_0"
        /*0030*/ 	.string	"-arch sm_100 -m 64 "



//--------------------- .note.nv.cuinfo           --------------------------
	.section	.note.nv.cuinfo,"",@"SHT_NOTE"
	.sectionflags	@"SHF_NOTE_NV_CUINFO"
        /*0018*/ 	.short	0x0002
        /*001a*/ 	.short	0x0064
        /*001c*/ 	.short	0x0082
	.zero		2


//--------------------- .nv.info                  --------------------------
	.section	.nv.info,"",@"SHT_CUDA_INFO"
	.align	4


	//----- nvinfo : EIATTR_REGCOUNT
	.align		4
        /*0000*/ 	.byte	0x04, 0x2f
        /*0002*/ 	.short	(.L_2 - .L_1)
	.align		4
.L_1:
        /*0004*/ 	.word	index@(_Z8kernel_aPfi)
        /*0008*/ 	.word	0x00000008


	//----- nvinfo : EIATTR_FRAME_SIZE
	.align		4
.L_2:
        /*000c*/ 	.byte	0x04, 0x11
        /*000e*/ 	.short	(.L_4 - .L_3)
	.align		4
.L_3:
        /*0010*/ 	.word	index@(_Z8kernel_aPfi)
        /*0014*/ 	.word	0x00000000


	//----- nvinfo : EIATTR_REGCOUNT
	.align		4
.L_4:
        /*0018*/ 	.byte	0x04, 0x2f
        /*001a*/ 	.short	(.L_6 - .L_5)
	.align		4
.L_5:
        /*001c*/ 	.word	index@(_Z8kernel_bPfi)
        /*0020*/ 	.word	0x0000000c


	//----- nvinfo : EIATTR_FRAME_SIZE
	.align		4
.L_6:
        /*0024*/ 	.byte	0x04, 0x11
        /*0026*/ 	.short	(.L_8 - .L_7)
	.align		4
.L_7:
        /*0028*/ 	.word	index@($__internal_0_$__cuda_sm20_sqrt_rn_f32_slowpath)
        /*002c*/ 	.word	0x00000000


	//----- nvinfo : EIATTR_FRAME_SIZE
	.align		4
.L_8:
        /*0030*/ 	.byte	0x04, 0x11
        /*0032*/ 	.short	(.L_10 - .L_9)
	.align		4
.L_9:
        /*0034*/ 	.word	index@(_Z8kernel_bPfi)
        /*0038*/ 	.word	0x00000000


	//----- nvinfo : EIATTR_REGCOUNT
	.align		4
.L_10:
        /*003c*/ 	.byte	0x04, 0x2f
        /*003e*/ 	.short	(.L_12 - .L_11)
	.align		4
.L_11:
        /*0040*/ 	.word	index@(_Z8kernel_cPfi)
        /*0044*/ 	.word	0x00000013


	//----- nvinfo : EIATTR_FRAME_SIZE
	.align		4
.L_12:
        /*0048*/ 	.byte	0x04, 0x11
        /*004a*/ 	.short	(.L_14 - .L_13)
	.align		4
.L_13:
        /*004c*/ 	.word	index@(_Z8kernel_cPfi)
        /*0050*/ 	.word	0x00000000


	//----- nvinfo : EIATTR_MIN_STACK_SIZE
	.align		4
.L_14:
        /*0054*/ 	.byte	0x04, 0x12
        /*0056*/ 	.short	(.L_16 - .L_15)
	.align		4
.L_15:
        /*0058*/ 	.word	index@(_Z8kernel_cPfi)
        /*005c*/ 	.word	0x00000000


	//----- nvinfo : EIATTR_MIN_STACK_SIZE
	.align		4
.L_16:
        /*0060*/ 	.byte	0x04, 0x12
        /*0062*/ 	.short	(.L_18 - .L_17)
	.align		4
.L_17:
        /*0064*/ 	.word	index@(_Z8kernel_bPfi)
        /*0068*/ 	.word	0x00000000


	//----- nvinfo : EIATTR_MIN_STACK_SIZE
	.align		4
.L_18:
        /*006c*/ 	.byte	0x04, 0x12
        /*006e*/ 	.short	(.L_20 - .L_19)
	.align		4
.L_19:
        /*0070*/ 	.word	index@(_Z8kernel_aPfi)
        /*0074*/ 	.word	0x00000000
.L_20:


//--------------------- .nv.compat                --------------------------
	.section	.nv.compat,"",@"SHT_CUDA_COMPAT_INFO"
	.align	4
        /*0000*/ 	.byte	0x02, 0x09, 0x00, 0x00, 0x02, 0x02, 0x01, 0x00, 0x02, 0x05, 0x05, 0x00, 0x03, 0x07, 0x01, 0x01
        /*0010*/ 	.byte	0x02, 0x03, 0x00, 0x00, 0x02, 0x06, 0x01, 0x00, 0x04, 0x0b, 0x08, 0x00, 0x01, 0x00, 0x00, 0x00
        /*0020*/ 	.byte	0x00, 0x00, 0x00, 0x00


//--------------------- .nv.info._Z8kernel_cPfi   --------------------------
	.section	.nv.info._Z8kernel_cPfi,"",@"SHT_CUDA_INFO"
	.sectionflags	@""
	.align	4


	//----- nvinfo : EIATTR_CUDA_API_VERSION
	.align		4
        /*0000*/ 	.byte	0x04, 0x37
        /*0002*/ 	.short	(.L_22 - .L_21)
.L_21:
        /*0004*/ 	.word	0x00000082


	//----- nvinfo : EIATTR_KPARAM_INFO
	.align		4
.L_22:
        /*0008*/ 	.byte	0x04, 0x17
        /*000a*/ 	.short	(.L_24 - .L_23)
.L_23:
        /*000c*/ 	.word	0x00000000
        /*0010*/ 	.short	0x0001
        /*0012*/ 	.short	0x0008
        /*0014*/ 	.byte	0x00, 0xf0, 0x11, 0x00


	//----- nvinfo : EIATTR_KPARAM_INFO
	.align		4
.L_24:
        /*0018*/ 	.byte	0x04, 0x17
        /*001a*/ 	.short	(.L_26 - .L_25)
.L_25:
        /*001c*/ 	.word	0x00000000
        /*0020*/ 	.short	0x0000
        /*0022*/ 	.short	0x0000
        /*0024*/ 	.byte	0x00, 0xf5, 0x21, 0x00


	//----- nvinfo : EIATTR_SPARSE_MMA_MASK
	.align		4
.L_26:
        /*0028*/ 	.byte	0x03, 0x50
        /*002a*/ 	.short	0x0000


	//----- nvinfo : EIATTR_MAXREG_COUNT
	.align		4
        /*002c*/ 	.byte	0x03, 0x1b
        /*002e*/ 	.short	0x00ff


	//----- nvinfo : EIATTR_MERCURY_ISA_VERSION
	.align		4
        /*0030*/ 	.byte	0x03, 0x5f
        /*0032*/ 	.short	0x0101


	//----- nvinfo : EIATTR_VRC_CTA_INIT_COUNT
	.align		4
        /*0034*/ 	.byte	0x02, 0x4a
	.zero		1
	.zero		1


	//----- nvinfo : EIATTR_EXIT_INSTR_OFFSETS
	.align		4
        /*0038*/ 	.byte	0x04, 0x1c
        /*003a*/ 	.short	(.L_28 - .L_27)


	//   ....[0]....
.L_27:
        /*003c*/ 	.word	0x00000070


	//   ....[1]....
        /*0040*/ 	.word	0x00000890


	//----- nvinfo : EIATTR_CRS_STACK_SIZE
	.align		4
.L_28:
        /*0044*/ 	.byte	0x04, 0x1e
        /*0046*/ 	.short	(.L_30 - .L_29)
.L_29:
        /*0048*/ 	.word	0x00000000


	//----- nvinfo : EIATTR_CBANK_PARAM_SIZE
	.align		4
.L_30:
        /*004c*/ 	.byte	0x03, 0x19
        /*004e*/ 	.short	0x000c


	//----- nvinfo : EIATTR_PARAM_CBANK
	.align		4
        /*0050*/ 	.byte	0x04, 0x0a
        /*0052*/ 	.short	(.L_32 - .L_31)
	.align		4
.L_31:
        /*0054*/ 	.word	index@(.nv.constant0._Z8kernel_cPfi)
        /*0058*/ 	.short	0x0380
        /*005a*/ 	.short	0x000c


	//----- nvinfo : EIATTR_SW_WAR
	.align		4
.L_32:
        /*005c*/ 	.byte	0x04, 0x36
        /*005e*/ 	.short	(.L_34 - .L_33)
.L_33:
        /*0060*/ 	.word	0x00000008
.L_34:


//--------------------- .nv.info._Z8kernel_bPfi   --------------------------
	.section	.nv.info._Z8kernel_bPfi,"",@"SHT_CUDA_INFO"
	.sectionflags	@""
	.align	4


	//----- nvinfo : EIATTR_CUDA_API_VERSION
	.align		4
        /*0000*/ 	.byte	0x04, 0x37
        /*0002*/ 	.short	(.L_36 - .L_35)
.L_35:
        /*0004*/ 	.word	0x00000082


	//----- nvinfo : EIATTR_KPARAM_INFO
	.align		4
.L_36:
        /*0008*/ 	.byte	0x04, 0x17
        /*000a*/ 	.short	(.L_38 - .L_37)
.L_37:
        /*000c*/ 	.word	0x00000000
        /*0010*/ 	.short	0x0001
        /*0012*/ 	.short	0x0008
        /*0014*/ 	.byte	0x00, 0xf0, 0x11, 0x00


	//----- nvinfo : EIATTR_KPARAM_INFO
	.align		4
.L_38:
        /*0018*/ 	.byte	0x04, 0x17
        /*001a*/ 	.short	(.L_40 - .L_39)
.L_39:
        /*001c*/ 	.word	0x00000000
        /*0020*/ 	.short	0x0000
        /*0022*/ 	.short	0x0000
        /*0024*/ 	.byte	0x00, 0xf5, 0x21, 0x00


	//----- nvinfo : EIATTR_SPARSE_MMA_MASK
	.align		4
.L_40:
        /*0028*/ 	.byte	0x03, 0x50
        /*002a*/ 	.short	0x0000


	//----- nvinfo : EIATTR_MAXREG_COUNT
	.align		4
        /*002c*/ 	.byte	0x03, 0x1b
        /*002e*/ 	.short	0x00ff


	//----- nvinfo : EIATTR_MERCURY_ISA_VERSION
	.align		4
        /*0030*/ 	.byte	0x03, 0x5f
        /*0032*/ 	.short	0x0101


	//----- nvinfo : EIATTR_VRC_CTA_INIT_COUNT
	.align		4
        /*0034*/ 	.byte	0x02, 0x4a
	.zero		1
	.zero		1


	//----- nvinfo : EIATTR_EXIT_INSTR_OFFSETS
	.align		4
        /*0038*/ 	.byte	0x04, 0x1c
        /*003a*/ 	.short	(.L_42 - .L_41)


	//   ....[0]....
.L_41:
        /*003c*/ 	.word	0x00000070


	//   ....[1]....
        /*0040*/ 	.word	0x000001c0


	//----- nvinfo : EIATTR_CRS_STACK_SIZE
	.align		4
.L_42:
        /*0044*/ 	.byte	0x04, 0x1e
        /*0046*/ 	.short	(.L_44 - .L_43)
.L_43:
        /*0048*/ 	.word	0x00000000


	//----- nvinfo : EIATTR_CBANK_PARAM_SIZE
	.align		4
.L_44:
        /*004c*/ 	.byte	0x03, 0x19
        /*004e*/ 	.short	0x000c


	//----- nvinfo : EIATTR_PARAM_CBANK
	.align		4
        /*0050*/ 	.byte	0x04, 0x0a
        /*0052*/ 	.short	(.L_46 - .L_45)
	.align		4
.L_45:
        /*0054*/ 	.word	index@(.nv.constant0._Z8kernel_bPfi)
        /*0058*/ 	.short	0x0380
        /*005a*/ 	.short	0x000c


	//----- nvinfo : EIATTR_SW_WAR
	.align		4
.L_46:
        /*005c*/ 	.byte	0x04, 0x36
        /*005e*/ 	.short	(.L_48 - .L_47)
.L_47:
        /*0060*/ 	.word	0x00000008
.L_48:


//--------------------- .nv.info._Z8kernel_aPfi   --------------------------
	.section	.nv.info._Z8kernel_aPfi,"",@"SHT_CUDA_INFO"
	.sectionflags	@""
	.align	4


	//----- nvinfo : EIATTR_CUDA_API_VERSION
	.align		4
        /*0000*/ 	.byte	0x04, 0x37
        /*0002*/ 	.short	(.L_50 - .L_49)
.L_49:
        /*0004*/ 	.word	0x00000082


	//----- nvinfo : EIATTR_KPARAM_INFO
	.align		4
.L_50:
        /*0008*/ 	.byte	0x04, 0x17
        /*000a*/ 	.short	(.L_52 - .L_51)
.L_51:
        /*000c*/ 	.word	0x00000000
        /*0010*/ 	.short	0x0001
        /*0012*/ 	.short	0x0008
        /*0014*/ 	.byte	0x00, 0xf0, 0x11, 0x00


	//----- nvinfo : EIATTR_KPARAM_INFO
	.align		4
.L_52:
        /*0018*/ 	.byte	0x04, 0x17
        /*001a*/ 	.short	(.L_54 - .L_53)
.L_53:
        /*001c*/ 	.word	0x00000000
        /*0020*/ 	.short	0x0000
        /*0022*/ 	.short	0x0000
        /*0024*/ 	.byte	0x00, 0xf5, 0x21, 0x00


	//----- nvinfo : EIATTR_SPARSE_MMA_MASK
	.align		4
.L_54:
        /*0028*/ 	.byte	0x03, 0x50
        /*002a*/ 	.short	0x0000


	//----- nvinfo : EIATTR_MAXREG_COUNT
	.align		4
        /*002c*/ 	.byte	0x03, 0x1b
        /*002e*/ 	.short	0x00ff


	//----- nvinfo : EIATTR_MERCURY_ISA_VERSION
	.align		4
        /*0030*/ 	.byte	0x03, 0x5f
        /*0032*/ 	.short	0x0101


	//----- nvinfo : EIATTR_VRC_CTA_INIT_COUNT
	.align		4
        /*0034*/ 	.byte	0x02, 0x4a
	.zero		1
	.zero		1


	//----- nvinfo : EIATTR_EXIT_INSTR_OFFSETS
	.align		4
        /*0038*/ 	.byte	0x04, 0x1c
        /*003a*/ 	.short	(.L_56 - .L_55)


	//   ....[0]....
.L_55:
        /*003c*/ 	.word	0x00000070


	//   ....[1]....
        /*0040*/ 	.word	0x000000f0


	//----- nvinfo : EIATTR_CBANK_PARAM_SIZE
	.align		4
.L_56:
        /*0044*/ 	.byte	0x03, 0x19
        /*0046*/ 	.short	0x000c


	//----- nvinfo : EIATTR_PARAM_CBANK
	.align		4
        /*0048*/ 	.byte	0x04, 0x0a
        /*004a*/ 	.short	(.L_58 - .L_57)
	.align		4
.L_57:
        /*004c*/ 	.word	index@(.nv.constant0._Z8kernel_aPfi)
        /*0050*/ 	.short	0x0380
        /*0052*/ 	.short	0x000c


	//----- nvinfo : EIATTR_SW_WAR
	.align		4
.L_58:
        /*0054*/ 	.byte	0x04, 0x36
        /*0056*/ 	.short	(.L_60 - .L_59)
.L_59:
        /*0058*/ 	.word	0x00000008
.L_60:


//--------------------- .nv.callgraph             --------------------------
	.section	.nv.callgraph,"",@"SHT_CUDA_CALLGRAPH"
	.align	4
	.sectionentsize	8
	.align		4
        /*0000*/ 	.word	0x00000000
	.align		4
        /*0004*/ 	.word	0xffffffff
	.align		4
        /*0008*/ 	.word	0x00000000
	.align		4
        /*000c*/ 	.word	0xfffffffe
	.align		4
        /*0010*/ 	.word	0x00000000
	.align		4
        /*0014*/ 	.word	0xfffffffd
	.align		4
        /*0018*/ 	.word	0x00000000
	.align		4
        /*001c*/ 	.word	0xfffffffc


//--------------------- .nv.constant4             --------------------------
	.section	.nv.constant4,"a",@progbits
	.align	8
	.align		8
.nv.constant4:
        /*0000*/ 	.dword	__cudart_i2opi_f


//--------------------- .text._Z8kernel_cPfi      --------------------------
	.section	.text._Z8kernel_cPfi,"ax",@progbits
	.align	128
        .global         _Z8kernel_cPfi
        .type           _Z8kernel_cPfi,@function
        .size           _Z8kernel_cPfi,(.L_x_13 - _Z8kernel_cPfi)
        .other          _Z8kernel_cPfi,@"STO_CUDA_ENTRY STV_DEFAULT"
_Z8kernel_cPfi:
.text._Z8kernel_cPfi:
[----:B------:R-:W-:Y:S01]  /*0000*/  LDC R1, c[0x0][0x37c] ;  /* 0x0000df00ff017b82 */ /* 0x000fe20000000800 */
[----:B------:R-:W0:Y:S07]  /*0010*/  S2R R0, SR_TID.X ;  /* 0x0000000000007919 */ /* 0x000e2e0000002100 */
[----:B------:R-:W0:Y:S01]  /*0020*/  S2UR UR4, SR_CTAID.X ;  /* 0x00000000000479c3 */ /* 0x000e220000002500 */
[----:B------:R-:W1:Y:S07]  /*0030*/  LDCU UR5, c[0x0][0x388] ;  /* 0x00007100ff0577ac */ /* 0x000e6e0008000800 */
[----:B------:R-:W0:Y:S02]  /*0040*/  LDC R5, c[0x0][0x360] ;  /* 0x0000d800ff057b82 */ /* 0x000e240000000800 */
[----:B0-----:R-:W-:-:S05]  /*0050*/  IMAD R5, R5, UR4, R0 ;  /* 0x0000000405057c24 */ /* 0x001fca000f8e0200 */
[----:B-1----:R-:W-:-:S13]  /*0060*/  ISETP.GE.AND P0, PT, R5, UR5, PT ;  /* 0x0000000505007c0c */ /* 0x002fda000bf06270 */
[----:B------:R-:W-:Y:S05]  /*0070*/  @P0 EXIT ;  /* 0x000000000000094d */ /* 0x000fea0003800000 */
[----:B------:R-:W0:Y:S01]  /*0080*/  LDC.64 R2, c[0x0][0x380] ;  /* 0x0000e000ff027b82 */ /* 0x000e220000000a00 */
[----:B------:R-:W1:Y:S01]  /*0090*/  LDCU.64 UR6, c[0x0][0x358] ;  /* 0x00006b00ff0677ac */ /* 0x000e620008000a00 */
[----:B0-----:R-:W-:-:S05]  /*00a0*/  IMAD.WIDE R2, R5, 0x4, R2 ;  /* 0x0000000405027825 */ /* 0x001fca00078e0202 */
[----:B-1----:R-:W2:Y:S01]  /*00b0*/  LDG.E R0, desc[UR6][R2.64] ;  /* 0x0000000602007981 */ /* 0x002ea2000c1e1900 */
[----:B------:R-:W-:Y:S01]  /*00c0*/  BSSY.RECONVERGENT B0, `(.L_x_0) ;  /* 0x000006a000007945 */ /* 0x000fe20003800200 */
[----:B--2---:R-:W-:-:S04]  /*00d0*/  FMUL R0, R0, 0.10000000149011611938 ;  /* 0x3dcccccd00007820 */ /* 0x004fc80000400000 */
[C---:B------:R-:W-:Y:S01]  /*00e0*/  FMUL R4, R0.reuse, 0.63661974668502807617 ;  /* 0x3f22f98300047820 */ /* 0x040fe20000400000 */
[----:B------:R-:W-:-:S03]  /*00f0*/  FSETP.GE.AND P0, PT, |R0|, 105615, PT ;  /* 0x47ce47800000780b */ /* 0x000fc60003f06200 */
[----:B------:R-:W0:Y:S02]  /*0100*/  F2I.NTZ R8, R4 ;  /* 0x0000000400087305 */ /* 0x000e240000203100 */
[----:B0-----:R-:W-:-:S05]  /*0110*/  I2FP.F32.S32 R5, R8 ;  /* 0x0000000800057245 */ /* 0x001fca0000201400 */
[----:B------:R-:W-:-:S04]  /*0120*/  FFMA R6, R5, -1.5707962512969970703, R0 ;  /* 0xbfc90fda05067823 */ /* 0x000fc80000000000 */
[----:B------:R-:W-:-:S04]  /*0130*/  FFMA R6, R5, -7.5497894158615963534e-08, R6 ;  /* 0xb3a2216805067823 */ /* 0x000fc80000000006 */
[----:B------:R-:W-:Y:S01]  /*0140*/  FFMA R6, R5, -5.3903029534742383927e-15, R6 ;  /* 0xa7c234c505067823 */ /* 0x000fe20000000006 */
[----:B------:R-:W-:Y:S06]  /*0150*/  @!P0 BRA `(.L_x_1) ;  /* 0x0000000400808947 */ /* 0x000fec0003800000 */
[----:B------:R-:W-:-:S13]  /*0160*/  FSETP.NEU.AND P0, PT, |R0|, +INF , PT ;  /* 0x7f8000000000780b */ /* 0x000fda0003f0d200 */
[----:B------:R-:W-:Y:S01]  /*0170*/  @!P0 FMUL R6, RZ, R0 ;  /* 0x00000000ff068220 */ /* 0x000fe20000400000 */
[----:B------:R-:W-:Y:S01]  /*0180*/  @!P0 IMAD.MOV.U32 R8, RZ, RZ, RZ ;  /* 0x000000ffff088224 */ /* 0x000fe200078e00ff */
[----:B------:R-:W-:Y:S06]  /*0190*/  @!P0 BRA `(.L_x_1) ;  /* 0x0000000400708947 */ /* 0x000fec0003800000 */
[----:B------:R-:W-:Y:S01]  /*01a0*/  IMAD.SHL.U32 R5, R0, 0x100, RZ ;  /* 0x0000010000057824 */ /* 0x000fe200078e00ff */
[----:B------:R-:W0:Y:S01]  /*01b0*/  LDCU.64 UR8, c[0x4][URZ] ;  /* 0x01000000ff0877ac */ /* 0x000e220008000a00 */
[----:B------:R-:W-:Y:S02]  /*01c0*/  IMAD.MOV.U32 R4, RZ, RZ, RZ ;  /* 0x000000ffff047224 */ /* 0x000fe400078e00ff */
[----:B------:R-:W-:Y:S01]  /*01d0*/  IMAD.MOV.U32 R16, RZ, RZ, RZ ;  /* 0x000000ffff107224 */ /* 0x000fe200078e00ff */
[----:B------:R-:W-:Y:S01]  /*01e0*/  LOP3.LUT R5, R5, 0x80000000, RZ, 0xfc, !PT ;  /* 0x8000000005057812 */ /* 0x000fe200078efcff */
[----:B------:R-:W-:Y:S01]  /*01f0*/  UMOV UR5, URZ ;  /* 0x000000ff00057c82 */ /* 0x000fe20008000000 */
[----:B------:R-:W-:-:S05]  /*0200*/  UMOV UR4, URZ ;  /* 0x000000ff00047c82 */ /* 0x000fca0008000000 */
.L_x_2:
[----:B0-----:R-:W-:Y:S01]  /*0210*/  IMAD.U32 R8, RZ, RZ, UR8 ;  /* 0x00000008ff087e24 */ /* 0x001fe2000f8e00ff */
[----:B------:R-:W-:-:S05]  /*0220*/  MOV R9, UR9 ;  /* 0x0000000900097c02 */ /* 0x000fca0008000f00 */
[----:B------:R-:W2:Y:S01]  /*0230*/  LDG.E.CONSTANT R6, desc[UR6][R8.64] ;  /* 0x0000000608067981 */ /* 0x000ea2000c1e9900 */
[----:B------:R-:W-:Y:S01]  /*0240*/  UIADD3 UR4, UPT, UPT, UR4, 0x1, URZ ;  /* 0x0000000104047890 */ /* 0x000fe2000fffe0ff */
[C---:B------:R-:W-:Y:S01]  /*0250*/  ISETP.EQ.AND P0, PT, R16.reuse, RZ, PT ;  /* 0x000000ff1000720c */ /* 0x040fe20003f02270 */
[----:B------:R-:W-:Y:S01]  /*0260*/  UIADD3 UR8, UP1, UPT, UR8, 0x4, URZ ;  /* 0x0000000408087890 */ /* 0x000fe2000ff3e0ff */
[C---:B------:R-:W-:Y:S01]  /*0270*/  ISETP.EQ.AND P1, PT, R16.reuse, 0x4, PT ;  /* 0x000000041000780c */ /* 0x040fe20003f22270 */
[----:B------:R-:W-:Y:S01]  /*0280*/  UISETP.NE.AND UP0, UPT, UR4, 0x6, UPT ;  /* 0x000000060400788c */ /* 0x000fe2000bf05270 */
[C---:B------:R-:W-:Y:S01]  /*0290*/  ISETP.EQ.AND P2, PT, R16.reuse, 0x8, PT ;  /* 0x000000081000780c */ /* 0x040fe20003f42270 */
[----:B------:R-:W-:Y:S01]  /*02a0*/  UIADD3.X UR9, UPT, UPT, URZ, UR9, URZ, UP1, !UPT ;  /* 0x00000009ff097290 */ /* 0x000fe20008ffe4ff */
[C---:B------:R-:W-:Y:S02]  /*02b0*/  ISETP.EQ.AND P3, PT, R16.reuse, 0xc, PT ;  /* 0x0000000c1000780c */ /* 0x040fe40003f62270 */
[----:B------:R-:W-:-:S02]  /*02c0*/  ISETP.EQ.AND P4, PT, R16, 0x10, PT ;  /* 0x000000101000780c */ /* 0x000fc40003f82270 */
[C---:B------:R-:W-:Y:S01]  /*02d0*/  ISETP.EQ.AND P5, PT, R16.reuse, 0x14, PT ;  /* 0x000000141000780c */ /* 0x040fe20003fa2270 */
[----:B------:R-:W-:Y:S02]  /*02e0*/  VIADD R16, R16, 0x4 ;  /* 0x0000000410107836 */ /* 0x000fe40000000000 */
[----:B--2---:R-:W-:-:S03]  /*02f0*/  IMAD.WIDE.U32 R6, R6, R5, RZ ;  /* 0x0000000506067225 */ /* 0x004fc600078e00ff */
[----:B------:R-:W-:-:S04]  /*0300*/  IADD3 R6, P6, PT, R6, R4, RZ ;  /* 0x0000000406067210 */ /* 0x000fc80007fde0ff */
[----:B------:R-:W-:Y:S01]  /*0310*/  IADD3.X R4, PT, PT, R7, UR5, RZ, P6, !PT ;  /* 0x0000000507047c10 */ /* 0x000fe2000b7fe4ff */
[--C-:B------:R-:W-:Y:S01]  /*0320*/  @P0 IMAD.MOV.U32 R10, RZ, RZ, R6.reuse ;  /* 0x000000ffff0a0224 */ /* 0x100fe200078e0006 */
[----:B------:R-:W-:Y:S01]  /*0330*/  @P4 MOV R14, R6 ;  /* 0x00000006000e4202 */ /* 0x000fe20000000f00 */
[--C-:B------:R-:W-:Y:S02]  /*0340*/  @P1 IMAD.MOV.U32 R11, RZ, RZ, R6.reuse ;  /* 0x000000ffff0b1224 */ /* 0x100fe400078e0006 */
[--C-:B------:R-:W-:Y:S02]  /*0350*/  @P2 IMAD.MOV.U32 R12, RZ, RZ, R6.reuse ;  /* 0x000000ffff0c2224 */ /* 0x100fe400078e0006 */
[--C-:B------:R-:W-:Y:S02]  /*0360*/  @P3 IMAD.MOV.U32 R13, RZ, RZ, R6.reuse ;  /* 0x000000ffff0d3224 */ /* 0x100fe400078e0006 */
[----:B------:R-:W-:Y:S01]  /*0370*/  @P5 IMAD.MOV.U32 R15, RZ, RZ, R6 ;  /* 0x000000ffff0f5224 */ /* 0x000fe200078e0006 */
[----:B------:R-:W-:Y:S06]  /*0380*/  BRA.U UP0, `(.L_x_2) ;  /* 0xfffffffd00a07547 */ /* 0x000fec000b83ffff */
[----:B------:R-:W-:Y:S01]  /*0390*/  SHF.R.U32.HI R5, RZ, 0x17, R0 ;  /* 0x00000017ff057819 */ /* 0x000fe20000011600 */
[----:B------:R-:W-:Y:S03]  /*03a0*/  BSSY.RECONVERGENT B1, `(.L_x_3) ;  /* 0x0000029000017945 */ /* 0x000fe60003800200 */
[C---:B------:R-:W-:Y:S02]  /*03b0*/  LOP3.LUT R6, R5.reuse, 0xe0, RZ, 0xc0, !PT ;  /* 0x000000e005067812 */ /* 0x040fe400078ec0ff */
[----:B------:R-:W-:-:S03]  /*03c0*/  LOP3.LUT P6, RZ, R5, 0x1f, RZ, 0xc0, !PT ;  /* 0x0000001f05ff7812 */ /* 0x000fc600078cc0ff */
[----:B------:R-:W-:-:S05]  /*03d0*/  VIADD R6, R6, 0xffffff80 ;  /* 0xffffff8006067836 */ /* 0x000fca0000000000 */
[----:B------:R-:W-:-:S05]  /*03e0*/  SHF.R.U32.HI R6, RZ, 0x5, R6 ;  /* 0x00000005ff067819 */ /* 0x000fca0000011606 */
[----:B------:R-:W-:-:S05]  /*03f0*/  IMAD.U32 R9, R6, -0x4, RZ ;  /* 0xfffffffc06097824 */ /* 0x000fca00078e00ff */
[C---:B------:R-:W-:Y:S02]  /*0400*/  ISETP.EQ.AND P3, PT, R9.reuse, -0x18, PT ;  /* 0xffffffe80900780c */ /* 0x040fe40003f62270 */
[C---:B------:R-:W-:Y:S02]  /*0410*/  ISETP.EQ.AND P4, PT, R9.reuse, -0x14, PT ;  /* 0xffffffec0900780c */ /* 0x040fe40003f82270 */
[C---:B------:R-:W-:Y:S02]  /*0420*/  ISETP.EQ.AND P2, PT, R9.reuse, -0x10, PT ;  /* 0xfffffff00900780c */ /* 0x040fe40003f42270 */
[C---:B------:R-:W-:Y:S02]  /*0430*/  ISETP.EQ.AND P1, PT, R9.reuse, -0xc, PT ;  /* 0xfffffff40900780c */ /* 0x040fe40003f22270 */
[C---:B------:R-:W-:Y:S02]  /*0440*/  ISETP.EQ.AND P0, PT, R9.reuse, -0x8, PT ;  /* 0xfffffff80900780c */ /* 0x040fe40003f02270 */
[----:B------:R-:W-:-:S03]  /*0450*/  ISETP.EQ.AND P5, PT, R9, RZ, PT ;  /* 0x000000ff0900720c */ /* 0x000fc60003fa2270 */
[----:B------:R-:W-:Y:S02]  /*0460*/  @P3 MOV R6, R10 ;  /* 0x0000000a00063202 */ /* 0x000fe40000000f00 */
[C---:B------:R-:W-:Y:S01]  /*0470*/  ISETP.EQ.AND P3, PT, R9.reuse, -0x4, PT ;  /* 0xfffffffc0900780c */ /* 0x040fe20003f62270 */
[----:B------:R-:W-:Y:S02]  /*0480*/  @P4 IMAD.MOV.U32 R7, RZ, RZ, R10 ;  /* 0x000000ffff074224 */ /* 0x000fe400078e000a */
[----:B------:R-:W-:Y:S01]  /*0490*/  @P4 IMAD.MOV.U32 R6, RZ, RZ, R11 ;  /* 0x000000ffff064224 */ /* 0x000fe200078e000b */
[----:B------:R-:W-:Y:S01]  /*04a0*/  ISETP.EQ.AND P4, PT, R9, 0x4, PT ;  /* 0x000000040900780c */ /* 0x000fe20003f82270 */
[----:B------:R-:W-:Y:S02]  /*04b0*/  @P2 IMAD.MOV.U32 R6, RZ, RZ, R12 ;  /* 0x000000ffff062224 */ /* 0x000fe400078e000c */
[----:B------:R-:W-:Y:S02]  /*04c0*/  @P1 IMAD.MOV.U32 R6, RZ, RZ, R13 ;  /* 0x000000ffff061224 */ /* 0x000fe400078e000d */
[----:B------:R-:W-:-:S02]  /*04d0*/  @P0 IMAD.MOV.U32 R6, RZ, RZ, R14 ;  /* 0x000000ffff060224 */ /* 0x000fc400078e000e */
[----:B------:R-:W-:Y:S01]  /*04e0*/  @P2 IMAD.MOV.U32 R7, RZ, RZ, R11 ;  /* 0x000000ffff072224 */ /* 0x000fe200078e000b */
[----:B------:R-:W-:Y:S01]  /*04f0*/  @P1 MOV R7, R12 ;  /* 0x0000000c00071202 */ /* 0x000fe20000000f00 */
[----:B------:R-:W-:Y:S01]  /*0500*/  @P0 IMAD.MOV.U32 R7, RZ, RZ, R13 ;  /* 0x000000ffff070224 */ /* 0x000fe200078e000d */
[----:B------:R-:W-:Y:S01]  /*0510*/  @P3 MOV R6, R15 ;  /* 0x0000000f00063202 */ /* 0x000fe20000000f00 */
[----:B------:R-:W-:Y:S02]  /*0520*/  @P5 IMAD.MOV.U32 R6, RZ, RZ, R4 ;  /* 0x000000ffff065224 */ /* 0x000fe400078e0004 */
[----:B------:R-:W-:Y:S02]  /*0530*/  @P3 IMAD.MOV.U32 R7, RZ, RZ, R14 ;  /* 0x000000ffff073224 */ /* 0x000fe400078e000e */
[----:B------:R-:W-:Y:S02]  /*0540*/  @P5 IMAD.MOV.U32 R7, RZ, RZ, R15 ;  /* 0x000000ffff075224 */ /* 0x000fe400078e000f */
[----:B------:R-:W-:-:S02]  /*0550*/  @P4 IMAD.MOV.U32 R7, RZ, RZ, R4 ;  /* 0x000000ffff074224 */ /* 0x000fc400078e0004 */
[----:B------:R-:W-:Y:S01]  /*0560*/  IMAD.MOV.U32 R8, RZ, RZ, R6 ;  /* 0x000000ffff087224 */ /* 0x000fe200078e0006 */
[----:B------:R-:W-:Y:S06]  /*0570*/  @!P6 BRA `(.L_x_4) ;  /* 0x00000000002ce947 */ /* 0x000fec0003800000 */
[----:B------:R-:W-:Y:S01]  /*0580*/  @P2 MOV R6, R10 ;  /* 0x0000000a00062202 */ /* 0x000fe20000000f00 */
[----:B------:R-:W-:Y:S01]  /*0590*/  @P1 IMAD.MOV.U32 R6, RZ, RZ, R11 ;  /* 0x000000ffff061224 */ /* 0x000fe200078e000b */
[----:B------:R-:W-:Y:S01]  /*05a0*/  LOP3.LUT R5, R5, 0x1f, RZ, 0xc0, !PT ;  /* 0x0000001f05057812 */ /* 0x000fe200078ec0ff */
[----:B------:R-:W-:Y:S01]  /*05b0*/  @P0 IMAD.MOV.U32 R6, RZ, RZ, R12 ;  /* 0x000000ffff060224 */ /* 0x000fe200078e000c */
[----:B------:R-:W-:Y:S01]  /*05c0*/  ISETP.EQ.AND P0, PT, R9, 0x8, PT ;  /* 0x000000080900780c */ /* 0x000fe20003f02270 */
[----:B------:R-:W-:Y:S01]  /*05d0*/  @P3 IMAD.MOV.U32 R6, RZ, RZ, R13 ;  /* 0x000000ffff063224 */ /* 0x000fe200078e000d */
[----:B------:R-:W-:Y:S01]  /*05e0*/  SHF.L.W.U32.HI R8, R7, R5, R8 ;  /* 0x0000000507087219 */ /* 0x000fe20000010e08 */
[----:B------:R-:W-:Y:S01]  /*05f0*/  @P5 IMAD.MOV.U32 R6, RZ, RZ, R14 ;  /* 0x000000ffff065224 */ /* 0x000fe200078e000e */
[----:B------:R-:W-:-:S09]  /*0600*/  @P4 MOV R6, R15 ;  /* 0x0000000f00064202 */ /* 0x000fd20000000f00 */
[----:B------:R-:W-:-:S05]  /*0610*/  @P0 IMAD.MOV.U32 R6, RZ, RZ, R4 ;  /* 0x000000ffff060224 */ /* 0x000fca00078e0004 */
[----:B------:R-:W-:-:S07]  /*0620*/  SHF.L.W.U32.HI R7, R6, R5, R7 ;  /* 0x0000000506077219 */ /* 0x000fce0000010e07 */
.L_x_4:
[----:B------:R-:W-:Y:S05]  /*0630*/  BSYNC.RECONVERGENT B1 ;  /* 0x0000000000017941 */ /* 0x000fea0003800200 */
.L_x_3:
[C---:B------:R-:W-:Y:S01]  /*0640*/  SHF.L.W.U32.HI R9, R7.reuse, 0x2, R8 ;  /* 0x0000000207097819 */ /* 0x040fe20000010e08 */
[----:B------:R-:W-:Y:S01]  /*0650*/  IMAD.SHL.U32 R7, R7, 0x4, RZ ;  /* 0x0000000407077824 */ /* 0x000fe200078e00ff */
[----:B------:R-:W-:Y:S01]  /*0660*/  UMOV UR4, 0x54442d19 ;  /* 0x54442d1900047882 */ /* 0x000fe20000000000 */
[----:B------:R-:W-:Y:S01]  /*0670*/  UMOV UR5, 0x3bf921fb ;  /* 0x3bf921fb00057882 */ /* 0x000fe20000000000 */
[----:B------:R-:W-:Y:S02]  /*0680*/  SHF.R.S32.HI R4, RZ, 0x1f, R9 ;  /* 0x0000001fff047819 */ /* 0x000fe40000011409 */
[----:B------:R-:W-:Y:S02]  /*0690*/  ISETP.GE.AND P0, PT, R0, RZ, PT ;  /* 0x000000ff0000720c */ /* 0x000fe40003f06270 */
[C---:B------:R-:W-:Y:S02]  /*06a0*/  LOP3.LUT R6, R4.reuse, R7, RZ, 0x3c, !PT ;  /* 0x0000000704067212 */ /* 0x040fe400078e3cff */
[----:B------:R-:W-:-:S02]  /*06b0*/  LOP3.LUT R7, R4, R9, RZ, 0x3c, !PT ;  /* 0x0000000904077212 */ /* 0x000fc400078e3cff */
[----:B------:R-:W-:Y:S02]  /*06c0*/  SHF.R.U32.HI R8, RZ, 0x1e, R8 ;  /* 0x0000001eff087819 */ /* 0x000fe40000011608 */
[----:B------:R-:W0:Y:S01]  /*06d0*/  I2F.F64.S64 R4, R6 ;  /* 0x0000000600047312 */ /* 0x000e220000301c00 */
[C---:B------:R-:W-:Y:S02]  /*06e0*/  LOP3.LUT R0, R9.reuse, R0, RZ, 0x3c, !PT ;  /* 0x0000000009007212 */ /* 0x040fe400078e3cff */
[----:B------:R-:W-:Y:S02]  /*06f0*/  LEA.HI R8, R9, R8, RZ, 0x1 ;  /* 0x0000000809087211 */ /* 0x000fe400078f08ff */
[----:B------:R-:W-:-:S03]  /*0700*/  ISETP.GE.AND P1, PT, R0, RZ, PT ;  /* 0x000000ff0000720c */ /* 0x000fc60003f26270 */
[----:B------:R-:W-:-:S04]  /*0710*/  IMAD.MOV R0, RZ, RZ, -R8 ;  /* 0x000000ffff007224 */ /* 0x000fc800078e0a08 */
[----:B------:R-:W-:Y:S01]  /*0720*/  @!P0 IMAD.MOV.U32 R8, RZ, RZ, R0 ;  /* 0x000000ffff088224 */ /* 0x000fe200078e0000 */
[----:B0-----:R-:W-:-:S10]  /*0730*/  DMUL R4, R4, UR4 ;  /* 0x0000000404047c28 */ /* 0x001fd40008000000 */
[----:B------:R-:W0:Y:S02]  /*0740*/  F2F.F32.F64 R4, R4 ;  /* 0x0000000400047310 */ /* 0x000e240000301000 */
[----:B0-----:R-:W-:-:S07]  /*0750*/  FSEL R6, -R4, R4, !P1 ;  /* 0x0000000404067208 */ /* 0x001fce0004800100 */
.L_x_1:
[----:B------:R-:W-:Y:S05]  /*0760*/  BSYNC.RECONVERGENT B0 ;  /* 0x0000000000007941 */ /* 0x000fea0003800200 */
.L_x_0:
[----:B------:R-:W-:Y:S01]  /*0770*/  MOV R0, 0x37cbac00 ;  /* 0x37cbac0000007802 */ /* 0x000fe20000000f00 */
[----:B------:R-:W-:Y:S01]  /*0780*/  FMUL R5, R6, R6 ;  /* 0x0000000606057220 */ /* 0x000fe20000400000 */
[C---:B------:R-:W-:Y:S01]  /*0790*/  LOP3.LUT R4, R8.reuse, 0x1, RZ, 0xc0, !PT ;  /* 0x0000000108047812 */ /* 0x040fe200078ec0ff */
[----:B------:R-:W-:Y:S01]  /*07a0*/  IMAD.MOV.U32 R10, RZ, RZ, 0x3d2aaabb ;  /* 0x3d2aaabbff0a7424 */ /* 0x000fe200078e00ff */
[----:B------:R-:W-:Y:S01]  /*07b0*/  LOP3.LUT P1, RZ, R8, 0x2, RZ, 0xc0, !PT ;  /* 0x0000000208ff7812 */ /* 0x000fe2000782c0ff */
[----:B------:R-:W-:Y:S01]  /*07c0*/  FFMA R0, R5, R0, -0.0013887860113754868507 ;  /* 0xbab607ed05007423 */ /* 0x000fe20000000000 */
[----:B------:R-:W-:Y:S01]  /*07d0*/  ISETP.NE.U32.AND P0, PT, R4, 0x1, PT ;  /* 0x000000010400780c */ /* 0x000fe20003f05070 */
[----:B------:R-:W-:-:S03]  /*07e0*/  IMAD.MOV.U32 R9, RZ, RZ, 0x3effffff ;  /* 0x3effffffff097424 */ /* 0x000fc600078e00ff */
[----:B------:R-:W-:Y:S02]  /*07f0*/  FSEL R4, R0, -0.00019574658654164522886, !P0 ;  /* 0xb94d415300047808 */ /* 0x000fe40004000000 */
[----:B------:R-:W-:Y:S02]  /*0800*/  FSEL R10, R10, 0.0083327032625675201416, !P0 ;  /* 0x3c0885e40a0a7808 */ /* 0x000fe40004000000 */
[----:B------:R-:W-:Y:S02]  /*0810*/  FSEL R0, R6, 1, P0 ;  /* 0x3f80000006007808 */ /* 0x000fe40000000000 */
[----:B------:R-:W-:Y:S01]  /*0820*/  FSEL R9, -R9, -0.16666662693023681641, !P0 ;  /* 0xbe2aaaa809097808 */ /* 0x000fe20004000100 */
[C---:B------:R-:W-:Y:S02]  /*0830*/  FFMA R4, R5.reuse, R4, R10 ;  /* 0x0000000405047223 */ /* 0x040fe4000000000a */
[C---:B------:R-:W-:Y:S02]  /*0840*/  FFMA R7, R5.reuse, R0, RZ ;  /* 0x0000000005077223 */ /* 0x040fe400000000ff */
[----:B------:R-:W-:-:S04]  /*0850*/  FFMA R4, R5, R4, R9 ;  /* 0x0000000405047223 */ /* 0x000fc80000000009 */
[----:B------:R-:W-:-:S04]  /*0860*/  FFMA R7, R7, R4, R0 ;  /* 0x0000000407077223 */ /* 0x000fc80000000000 */
[----:B------:R-:W-:-:S05]  /*0870*/  @P1 FADD R7, RZ, -R7 ;  /* 0x80000007ff071221 */ /* 0x000fca0000000000 */
[----:B------:R-:W-:Y:S01]  /*0880*/  STG.E desc[UR6][R2.64], R7 ;  /* 0x0000000702007986 */ /* 0x000fe2000c101906 */
[----:B------:R-:W-:Y:S05]  /*0890*/  EXIT ;  /* 0x000000000000794d */ /* 0x000fea0003800000 */
.L_x_5:
[----:B------:R-:W-:-:S00]  /*08a0*/  BRA `(.L_x_5) ;  /* 0xfffffffc00fc7947 */ /* 0x000fc0000383ffff */
[----:B------:R-:W-:-:S00]  /*08b0*/  NOP ;  /* 0x0000000000007918 */ /* 0x000fc00000000000 */
        /* <DEDUP_REMOVED lines=12> */
.L_x_13:


//--------------------- .text._Z8kernel_bPfi      --------------------------
	.section	.text._Z8kernel_bPfi,"ax",@progbits
	.align	128
        .global         _Z8kernel_bPfi
        .type           _Z8kernel_bPfi,@function
        .size           _Z8kernel_bPfi,(.L_x_12 - _Z8kernel_bPfi)
        .other          _Z8kernel_bPfi,@"STO_CUDA_ENTRY STV_DEFAULT"
_Z8kernel_bPfi:
.text._Z8kernel_bPfi:
        /* <DEDUP_REMOVED lines=13> */
[----:B--2---:R-:W-:-:S04]  /*00d0*/  FFMA R0, R0, R0, 1 ;  /* 0x3f80000000007423 */ /* 0x004fc80000000000 */
[----:B------:R0:W1:Y:S01]  /*00e0*/  MUFU.RSQ R5, R0 ;  /* 0x0000000000057308 */ /* 0x0000620000001400 */
[----:B------:R-:W-:-:S04]  /*00f0*/  IADD3 R4, PT, PT, R0, -0xd000000, RZ ;  /* 0xf300000000047810 */ /* 0x000fc80007ffe0ff */
[----:B------:R-:W-:-:S13]  /*0100*/  ISETP.GT.U32.AND P0, PT, R4, 0x727fffff, PT ;  /* 0x727fffff0400780c */ /* 0x000fda0003f04070 */
[----:B01----:R-:W-:Y:S05]  /*0110*/  @!P0 BRA `(.L_x_7) ;  /* 0x0000000000108947 */ /* 0x003fea0003800000 */
[----:B------:R-:W-:-:S07]  /*0120*/  MOV R9, 0x140 ;  /* 0x0000014000097802 */ /* 0x000fce0000000f00 */
[----:B------:R-:W-:Y:S05]  /*0130*/  CALL.REL.NOINC `($__internal_0_$__cuda_sm20_sqrt_rn_f32_slowpath) ;  /* 0x0000000000247944 */ /* 0x000fea0003c00000 */
[----:B------:R-:W-:Y:S01]  /*0140*/  MOV R5, R0 ;  /* 0x0000000000057202 */ /* 0x000fe20000000f00 */
[----:B------:R-:W-:Y:S06]  /*0150*/  BRA `(.L_x_8) ;  /* 0x0000000000107947 */ /* 0x000fec0003800000 */
.L_x_7:
[----:B------:R-:W-:Y:S01]  /*0160*/  FMUL.FTZ R7, R0, R5 ;  /* 0x0000000500077220 */ /* 0x000fe20000410000 */
[----:B------:R-:W-:-:S03]  /*0170*/  FMUL.FTZ R5, R5, 0.5 ;  /* 0x3f00000005057820 */ /* 0x000fc60000410000 */
[----:B------:R-:W-:-:S04]  /*0180*/  FFMA R0, -R7, R7, R0 ;  /* 0x0000000707007223 */ /* 0x000fc80000000100 */
[----:B------:R-:W-:-:S07]  /*0190*/  FFMA R5, R0, R5, R7 ;  /* 0x0000000500057223 */ /* 0x000fce0000000007 */
.L_x_8:
[----:B------:R-:W-:Y:S05]  /*01a0*/  BSYNC.RECONVERGENT B0 ;  /* 0x0000000000007941 */ /* 0x000fea0003800200 */
.L_x_6:
[----:B------:R-:W-:Y:S01]  /*01b0*/  STG.E desc[UR4][R2.64], R5 ;  /* 0x0000000502007986 */ /* 0x000fe2000c101904 */
[----:B------:R-:W-:Y:S05]  /*01c0*/  EXIT ;  /* 0x000000000000794d */ /* 0x000fea0003800000 */
        .weak           $__internal_0_$__cuda_sm20_sqrt_rn_f32_slowpath
        .type           $__internal_0_$__cuda_sm20_sqrt_rn_f32_slowpath,@function
        .size           $__internal_0_$__cuda_sm20_sqrt_rn_f32_slowpath,(.L_x_12 - $__internal_0_$__cuda_sm20_sqrt_rn_f32_slowpath)
$__internal_0_$__cuda_sm20_sqrt_rn_f32_slowpath:
[----:B------:R-:W-:-:S13]  /*01d0*/  LOP3.LUT P0, RZ, R0, 0x7fffffff, RZ, 0xc0, !PT ;  /* 0x7fffffff00ff7812 */ /* 0x000fda000780c0ff */
[----:B------:R-:W-:Y:S01]  /*01e0*/  @!P0 MOV R4, R0 ;  /* 0x0000000000048202 */ /* 0x000fe20000000f00 */
[----:B------:R-:W-:Y:S06]  /*01f0*/  @!P0 BRA `(.L_x_9) ;  /* 0x0000000000408947 */ /* 0x000fec0003800000 */
[----:B------:R-:W-:-:S13]  /*0200*/  FSETP.GEU.FTZ.AND P0, PT, R0, RZ, PT ;  /* 0x000000ff0000720b */ /* 0x000fda0003f1e000 */
[----:B------:R-:W-:Y:S01]  /*0210*/  @!P0 MOV R4, 0x7fffffff ;  /* 0x7fffffff00048802 */ /* 0x000fe20000000f00 */
[----:B------:R-:W-:Y:S06]  /*0220*/  @!P0 BRA `(.L_x_9) ;  /* 0x0000000000348947 */ /* 0x000fec0003800000 */
[----:B------:R-:W-:-:S13]  /*0230*/  FSETP.GTU.FTZ.AND P0, PT, |R0|, +INF , PT ;  /* 0x7f8000000000780b */ /* 0x000fda0003f1c200 */
[----:B------:R-:W-:Y:S01]  /*0240*/  @P0 FADD.FTZ R4, R0, 1 ;  /* 0x3f80000000040421 */ /* 0x000fe20000010000 */
[----:B------:R-:W-:Y:S06]  /*0250*/  @P0 BRA `(.L_x_9) ;  /* 0x0000000000280947 */ /* 0x000fec0003800000 */
[----:B------:R-:W-:-:S13]  /*0260*/  FSETP.NEU.FTZ.AND P0, PT, |R0|, +INF , PT ;  /* 0x7f8000000000780b */ /* 0x000fda0003f1d200 */
[----:B------:R-:W-:-:S04]  /*0270*/  @P0 FFMA R5, R0, 1.84467440737095516160e+19, RZ ;  /* 0x5f80000000050823 */ /* 0x000fc800000000ff */
[----:B------:R-:W0:Y:S02]  /*0280*/  @P0 MUFU.RSQ R4, R5 ;  /* 0x0000000500040308 */ /* 0x000e240000001400 */
[----:B0-----:R-:W-:Y:S01]  /*0290*/  @P0 FMUL.FTZ R6, R5, R4 ;  /* 0x0000000405060220 */ /* 0x001fe20000410000 */
[----:B------:R-:W-:Y:S01]  /*02a0*/  @P0 FMUL.FTZ R8, R4, 0.5 ;  /* 0x3f00000004080820 */ /* 0x000fe20000410000 */
[----:B------:R-:W-:Y:S02]  /*02b0*/  @!P0 MOV R4, R0 ;  /* 0x0000000000048202 */ /* 0x000fe40000000f00 */
[----:B------:R-:W-:-:S04]  /*02c0*/  @P0 FADD.FTZ R7, -R6, -RZ ;  /* 0x800000ff06070221 */ /* 0x000fc80000010100 */
[----:B------:R-:W-:-:S04]  /*02d0*/  @P0 FFMA R7, R6, R7, R5 ;  /* 0x0000000706070223 */ /* 0x000fc80000000005 */
[----:B------:R-:W-:-:S04]  /*02e0*/  @P0 FFMA R7, R7, R8, R6 ;  /* 0x0000000807070223 */ /* 0x000fc80000000006 */
[----:B------:R-:W-:-:S07]  /*02f0*/  @P0 FMUL.FTZ R4, R7, 2.3283064365386962891e-10 ;  /* 0x2f80000007040820 */ /* 0x000fce0000410000 */
.L_x_9:
[----:B------:R-:W-:Y:S01]  /*0300*/  HFMA2 R5, -RZ, RZ, 0, 0 ;  /* 0x00000000ff057431 */ /* 0x000fe200000001ff */
[----:B------:R-:W-:Y:S02]  /*0310*/  MOV R0, R4 ;  /* 0x0000000400007202 */ /* 0x000fe40000000f00 */
[----:B------:R-:W-:-:S04]  /*0320*/  MOV R4, R9 ;  /* 0x0000000900047202 */ /* 0x000fc80000000f00 */
[----:B------:R-:W-:Y:S05]  /*0330*/  RET.REL.NODEC R4 `(_Z8kernel_bPfi) ;  /* 0xfffffffc04307950 */ /* 0x000fea0003c3ffff */
.L_x_10:
        /* <DEDUP_REMOVED lines=12> */
.L_x_12:


//--------------------- .text._Z8kernel_aPfi      --------------------------
	.section	.text._Z8kernel_aPfi,"ax",@progbits
	.align	128
        .global         _Z8kernel_aPfi
        .type           _Z8kernel_aPfi,@function
        .size           _Z8kernel_aPfi,(.L_x_15 - _Z8kernel_aPfi)
        .other          _Z8kernel_aPfi,@"STO_CUDA_ENTRY STV_DEFAULT"
_Z8kernel_aPfi:
.text._Z8kernel_aPfi:
        /* <DEDUP_REMOVED lines=12> */
[----:B------:R-:W-:-:S05]  /*00c0*/  HFMA2 R5, -RZ, RZ, 1.88671875, -19.203125 ;  /* 0x3f8ccccdff057431 */ /* 0x000fca00000001ff */
[----:B--2---:R-:W-:-:S05]  /*00d0*/  FFMA R5, R0, R5, 0.10000000149011611938 ;  /* 0x3dcccccd00057423 */ /* 0x004fca0000000005 */
[----:B------:R-:W-:Y:S01]  /*00e0*/  STG.E desc[UR4][R2.64], R5 ;  /* 0x0000000502007986 */ /* 0x000fe2000c101904 */
[----:B------:R-:W-:Y:S05]  /*00f0*/  EXIT ;  /* 0x000000000000794d */ /* 0x000fea0003800000 */
.L_x_11:
        /* <DEDUP_REMOVED lines=16> */
.L_x_15:


//--------------------- .nv.global.init           --------------------------
	.section	.nv.global.init,"aw",@progbits
	.align	4
.nv.global.init:
	.type		__cudart_i2opi_f,@object
	.size		__cudart_i2opi_f,(.L_0 - __cudart_i2opi_f)
__cudart_i2opi_f:
        /*0000*/ 	.byte	0x41, 0x90, 0x43, 0x3c, 0x99, 0x95, 0x62, 0xdb, 0xc0, 0xdd, 0x34, 0xf5, 0xd1, 0x57, 0x27, 0xfc
        /*0010*/ 	.byte	0x29, 0x15, 0x44, 0x4e, 0x6e, 0x83, 0xf9, 0xa2
.L_0:


//--------------------- .nv.shared.reserved.0     --------------------------
	.section	.nv.shared.reserved.0,"aw",@nobits
	.weak		__nv_reservedSMEM_offset_0_alias
	.size		__nv_reservedSMEM_offset_0_alias, 0, 64
	.other		__nv_reservedSMEM_offset_0_alias,@"STO_CUDA_RESERVED_SHARED STV_DEFAULT"
__nv_reservedSMEM_offset_0_alias:
	.zero		0
	.zero		64


//--------------------- .nv.constant0._Z8kernel_cPfi --------------------------
	.section	.nv.constant0._Z8kernel_cPfi,"a",@progbits
	.sectionflags	@""
	.align	4
.nv.constant0._Z8kernel_cPfi:
	.zero		908


//--------------------- .nv.constant0._Z8kernel_bPfi --------------------------
	.section	.nv.constant0._Z8kernel_bPfi,"a",@progbits
	.sectionflags	@""
	.align	4
.nv.constant0._Z8kernel_bPfi:
	.zero		908


//--------------------- .nv.constant0._Z8kernel_aPfi --------------------------
	.section	.nv.constant0._Z8kernel_aPfi,"a",@progbits
	.sectionflags	@""
	.align	4
.nv.constant0._Z8kernel_aPfi:
	.zero		908


//--------------------- SYMBOLS --------------------------

	.type		.nv.reservedSmem.offset0,@object
	.size		.nv.reservedSmem.offset0,0x4
